//
// Generated by NVIDIA NVVM Compiler
//
// Compiler Build ID: CL-36424714
// Cuda compilation tools, release 13.0, V13.0.88
// Based on NVVM 20.0.0
//

.version 9.0
.target sm_100
.address_size 64

	// .globl	_Z5swishPfS_ii

.visible .entry _Z5swishPfS_ii(
	.param .u64 .ptr .align 1 _Z5swishPfS_ii_param_0,
	.param .u64 .ptr .align 1 _Z5swishPfS_ii_param_1,
	.param .u32 _Z5swishPfS_ii_param_2,
	.param .u32 _Z5swishPfS_ii_param_3
)
{
	.reg .pred 	%p<18>;
	.reg .b32 	%r<47>;
	.reg .b32 	%f<96>;
	.reg .b64 	%rd<22>;

	ld.param.u64 	%rd5, [_Z5swishPfS_ii_param_0];
	ld.param.u64 	%rd6, [_Z5swishPfS_ii_param_1];
	ld.param.u32 	%r22, [_Z5swishPfS_ii_param_2];
	ld.param.u32 	%r23, [_Z5swishPfS_ii_param_3];
	cvta.to.global.u64 	%rd1, %rd6;
	cvta.to.global.u64 	%rd2, %rd5;
	mov.u32 	%r24, %ntid.x;
	mov.u32 	%r25, %ctaid.x;
	mov.u32 	%r26, %tid.x;
	mad.lo.s32 	%r1, %r24, %r25, %r26;
	mov.u32 	%r27, %ntid.y;
	mov.u32 	%r28, %ctaid.y;
	mov.u32 	%r29, %tid.y;
	mad.lo.s32 	%r2, %r27, %r28, %r29;
	shr.s32 	%r30, %r23, 31;
	shr.u32 	%r31, %r30, 30;
	add.s32 	%r32, %r23, %r31;
	shr.s32 	%r3, %r32, 2;
	setp.ge.u32 	%p1, %r2, %r22;
	setp.ge.u32 	%p2, %r1, %r3;
	or.pred  	%p3, %p1, %p2;
	@%p3 bra 	$L__BB0_2;
	mad.lo.s32 	%r33, %r3, %r2, %r1;
	mul.wide.s32 	%rd7, %r33, 16;
	add.s64 	%rd8, %rd2, %rd7;
	ld.global.v4.f32 	{%f1, %f2, %f3, %f4}, [%rd8];
	mul.f32 	%f5, %f1, 0fBFB8AA3B;
	ex2.approx.f32 	%f6, %f5;
	add.f32 	%f7, %f6, 0f3F800000;
	div.rn.f32 	%f8, %f1, %f7;
	mul.f32 	%f9, %f2, 0fBFB8AA3B;
	ex2.approx.f32 	%f10, %f9;
	add.f32 	%f11, %f10, 0f3F800000;
	div.rn.f32 	%f12, %f2, %f11;
	mul.f32 	%f13, %f3, 0fBFB8AA3B;
	ex2.approx.f32 	%f14, %f13;
	add.f32 	%f15, %f14, 0f3F800000;
	div.rn.f32 	%f16, %f3, %f15;
	mul.f32 	%f17, %f4, 0fBFB8AA3B;
	ex2.approx.f32 	%f18, %f17;
	add.f32 	%f19, %f18, 0f3F800000;
	div.rn.f32 	%f20, %f4, %f19;
	add.s64 	%rd9, %rd1, %rd7;
	st.global.v4.f32 	[%rd9], {%f8, %f12, %f16, %f20};
$L__BB0_2:
	setp.ge.u32 	%p4, %r2, %r22;
	shl.b32 	%r46, %r3, 2;
	setp.ne.s32 	%p5, %r1, 0;
	and.b32  	%r5, %r23, 3;
	setp.eq.s32 	%p6, %r5, 0;
	or.pred  	%p7, %p5, %p6;
	or.pred  	%p8, %p4, %p7;
	setp.ge.s32 	%p9, %r46, %r23;
	or.pred  	%p10, %p8, %p9;
	@%p10 bra 	$L__BB0_13;
	mul.lo.s32 	%r6, %r23, %r2;
	sub.s32 	%r7, %r23, %r46;
	and.b32  	%r8, %r7, 7;
	sub.s32 	%r35, %r46, %r23;
	setp.gt.u32 	%p11, %r35, -8;
	@%p11 bra 	$L__BB0_6;
	and.b32  	%r36, %r7, -8;
	neg.s32 	%r42, %r36;
	add.s64 	%rd3, %rd2, 16;
	add.s32 	%r41, %r6, %r46;
	add.s64 	%rd4, %rd1, 16;
$L__BB0_5:
	.pragma "nounroll";
	mul.wide.s32 	%rd10, %r41, 4;
	add.s64 	%rd11, %rd3, %rd10;
	add.s64 	%rd12, %rd4, %rd10;
	ld.global.f32 	%f21, [%rd11+-16];
	mul.f32 	%f22, %f21, 0fBFB8AA3B;
	ex2.approx.f32 	%f23, %f22;
	add.f32 	%f24, %f23, 0f3F800000;
	div.rn.f32 	%f25, %f21, %f24;
	st.global.f32 	[%rd12+-16], %f25;
	ld.global.f32 	%f26, [%rd11+-12];
	mul.f32 	%f27, %f26, 0fBFB8AA3B;
	ex2.approx.f32 	%f28, %f27;
	add.f32 	%f29, %f28, 0f3F800000;
	div.rn.f32 	%f30, %f26, %f29;
	st.global.f32 	[%rd12+-12], %f30;
	ld.global.f32 	%f31, [%rd11+-8];
	mul.f32 	%f32, %f31, 0fBFB8AA3B;
	ex2.approx.f32 	%f33, %f32;
	add.f32 	%f34, %f33, 0f3F800000;
	div.rn.f32 	%f35, %f31, %f34;
	st.global.f32 	[%rd12+-8], %f35;
	ld.global.f32 	%f36, [%rd11+-4];
	mul.f32 	%f37, %f36, 0fBFB8AA3B;
	ex2.approx.f32 	%f38, %f37;
	add.f32 	%f39, %f38, 0f3F800000;
	div.rn.f32 	%f40, %f36, %f39;
	st.global.f32 	[%rd12+-4], %f40;
	ld.global.f32 	%f41, [%rd11];
	mul.f32 	%f42, %f41, 0fBFB8AA3B;
	ex2.approx.f32 	%f43, %f42;
	add.f32 	%f44, %f43, 0f3F800000;
	div.rn.f32 	%f45, %f41, %f44;
	st.global.f32 	[%rd12], %f45;
	ld.global.f32 	%f46, [%rd11+4];
	mul.f32 	%f47, %f46, 0fBFB8AA3B;
	ex2.approx.f32 	%f48, %f47;
	add.f32 	%f49, %f48, 0f3F800000;
	div.rn.f32 	%f50, %f46, %f49;
	st.global.f32 	[%rd12+4], %f50;
	ld.global.f32 	%f51, [%rd11+8];
	mul.f32 	%f52, %f51, 0fBFB8AA3B;
	ex2.approx.f32 	%f53, %f52;
	add.f32 	%f54, %f53, 0f3F800000;
	div.rn.f32 	%f55, %f51, %f54;
	st.global.f32 	[%rd12+8], %f55;
	ld.global.f32 	%f56, [%rd11+12];
	mul.f32 	%f57, %f56, 0fBFB8AA3B;
	ex2.approx.f32 	%f58, %f57;
	add.f32 	%f59, %f58, 0f3F800000;
	div.rn.f32 	%f60, %f56, %f59;
	st.global.f32 	[%rd12+12], %f60;
	add.s32 	%r46, %r46, 8;
	add.s32 	%r42, %r42, 8;
	add.s32 	%r41, %r41, 8;
	setp.ne.s32 	%p12, %r42, 0;
	@%p12 bra 	$L__BB0_5;
$L__BB0_6:
	setp.eq.s32 	%p13, %r8, 0;
	@%p13 bra 	$L__BB0_13;
	setp.lt.u32 	%p14, %r8, 4;
	@%p14 bra 	$L__BB0_9;
	add.s32 	%r37, %r46, %r6;
	mul.wide.s32 	%rd13, %r37, 4;
	add.s64 	%rd14, %rd2, %rd13;
	ld.global.f32 	%f61, [%rd14];
	mul.f32 	%f62, %f61, 0fBFB8AA3B;
	ex2.approx.f32 	%f63, %f62;
	add.f32 	%f64, %f63, 0f3F800000;
	div.rn.f32 	%f65, %f61, %f64;
	add.s64 	%rd15, %rd1, %rd13;
	st.global.f32 	[%rd15], %f65;
	ld.global.f32 	%f66, [%rd14+4];
	mul.f32 	%f67, %f66, 0fBFB8AA3B;
	ex2.approx.f32 	%f68, %f67;
	add.f32 	%f69, %f68, 0f3F800000;
	div.rn.f32 	%f70, %f66, %f69;
	st.global.f32 	[%rd15+4], %f70;
	ld.global.f32 	%f71, [%rd14+8];
	mul.f32 	%f72, %f71, 0fBFB8AA3B;
	ex2.approx.f32 	%f73, %f72;
	add.f32 	%f74, %f73, 0f3F800000;
	div.rn.f32 	%f75, %f71, %f74;
	st.global.f32 	[%rd15+8], %f75;
	ld.global.f32 	%f76, [%rd14+12];
	mul.f32 	%f77, %f76, 0fBFB8AA3B;
	ex2.approx.f32 	%f78, %f77;
	add.f32 	%f79, %f78, 0f3F800000;
	div.rn.f32 	%f80, %f76, %f79;
	st.global.f32 	[%rd15+12], %f80;
	add.s32 	%r46, %r46, 4;
$L__BB0_9:
	setp.eq.s32 	%p15, %r5, 1;
	@%p15 bra 	$L__BB0_11;
	add.s32 	%r38, %r46, %r6;
	mul.wide.s32 	%rd16, %r38, 4;
	add.s64 	%rd17, %rd2, %rd16;
	ld.global.f32 	%f81, [%rd17];
	mul.f32 	%f82, %f81, 0fBFB8AA3B;
	ex2.approx.f32 	%f83, %f82;
	add.f32 	%f84, %f83, 0f3F800000;
	div.rn.f32 	%f85, %f81, %f84;
	add.s64 	%rd18, %rd1, %rd16;
	st.global.f32 	[%rd18], %f85;
	ld.global.f32 	%f86, [%rd17+4];
	mul.f32 	%f87, %f86, 0fBFB8AA3B;
	ex2.approx.f32 	%f88, %f87;
	add.f32 	%f89, %f88, 0f3F800000;
	div.rn.f32 	%f90, %f86, %f89;
	st.global.f32 	[%rd18+4], %f90;
	add.s32 	%r46, %r46, 2;
$L__BB0_11:
	and.b32  	%r39, %r23, 1;
	setp.eq.b32 	%p16, %r39, 1;
	not.pred 	%p17, %p16;
	@%p17 bra 	$L__BB0_13;
	add.s32 	%r40, %r46, %r6;
	mul.wide.s32 	%rd19, %r40, 4;
	add.s64 	%rd20, %rd2, %rd19;
	ld.global.f32 	%f91, [%rd20];
	mul.f32 	%f92, %f91, 0fBFB8AA3B;
	ex2.approx.f32 	%f93, %f92;
	add.f32 	%f94, %f93, 0f3F800000;
	div.rn.f32 	%f95, %f91, %f94;
	add.s64 	%rd21, %rd1, %rd19;
	st.global.f32 	[%rd21], %f95;
$L__BB0_13:
	ret;

}


// ===== COMPILED SASS (sm_100) =====

	.target	sm_100

	.elftype	@"ET_EXEC"


//--------------------- .note.nv.tkinfo           --------------------------
	.section	.note.nv.tkinfo,"",@"SHT_NOTE"
	.sectionflags	@"SHF_NOTE_NV_TKINFO"
	.tkinfo
        /*0018*/ 	.word	0x00000002
        /*0030*/ 	.string	""
        /*0030*/ 	.string	"ptxas"
        /*0030*/ 	.string	"Cuda compilation tools, release 13.0, V13.0.88"
        /*0030*/ 	.string	"Build cuda_13.0.r13.0/compiler.36424714_0"
        /*0030*/ 	.string	"-arch sm_100 -m 64 "



//--------------------- .note.nv.cuinfo           --------------------------
	.section	.note.nv.cuinfo,"",@"SHT_NOTE"
	.sectionflags	@"SHF_NOTE_NV_CUINFO"
        /*0018*/ 	.short	0x0002
        /*001a*/ 	.short	0x0064
        /*001c*/ 	.short	0x0082
	.zero		2


//--------------------- .nv.info                  --------------------------
	.section	.nv.info,"",@"SHT_CUDA_INFO"
	.align	4


	//----- nvinfo : EIATTR_REGCOUNT
	.align		4
        /*0000*/ 	.byte	0x04, 0x2f
        /*0002*/ 	.short	(.L_1 - .L_0)
	.align		4
.L_0:
        /*0004*/ 	.word	index@(_Z5swishPfS_ii)
        /*0008*/ 	.word	0x00000016


	//----- nvinfo : EIATTR_FRAME_SIZE
	.align		4
.L_1:
        /*000c*/ 	.byte	0x04, 0x11
        /*000e*/ 	.short	(.L_3 - .L_2)
	.align		4
.L_2:
        /*0010*/ 	.word	index@($__internal_0_$__cuda_sm3x_div_rn_noftz_f32_slowpath)
        /*0014*/ 	.word	0x00000000


	//----- nvinfo : EIATTR_FRAME_SIZE
	.align		4
.L_3:
        /*0018*/ 	.byte	0x04, 0x11
        /*001a*/ 	.short	(.L_5 - .L_4)
	.align		4
.L_4:
        /*001c*/ 	.word	index@(_Z5swishPfS_ii)
        /*0020*/ 	.word	0x00000000


	//----- nvinfo : EIATTR_MIN_STACK_SIZE
	.align		4
.L_5:
        /*0024*/ 	.byte	0x04, 0x12
        /*0026*/ 	.short	(.L_7 - .L_6)
	.align		4
.L_6:
        /*0028*/ 	.word	index@(_Z5swishPfS_ii)
        /*002c*/ 	.word	0x00000000
.L_7:


//--------------------- .nv.compat                --------------------------
	.section	.nv.compat,"",@"SHT_CUDA_COMPAT_INFO"
	.align	4
        /*0000*/ 	.byte	0x02, 0x09, 0x00, 0x00, 0x02, 0x02, 0x01, 0x00, 0x02, 0x05, 0x05, 0x00, 0x03, 0x07, 0x01, 0x01
        /*0010*/ 	.byte	0x02, 0x03, 0x00, 0x00, 0x02, 0x06, 0x01, 0x00, 0x04, 0x0b, 0x08, 0x00, 0x01, 0x00, 0x00, 0x00
        /*0020*/ 	.byte	0x00, 0x00, 0x00, 0x00


//--------------------- .nv.info._Z5swishPfS_ii   --------------------------
	.section	.nv.info._Z5swishPfS_ii,"",@"SHT_CUDA_INFO"
	.sectionflags	@""
	.align	4


	//----- nvinfo : EIATTR_CUDA_API_VERSION
	.align		4
        /*0000*/ 	.byte	0x04, 0x37
        /*0002*/ 	.short	(.L_9 - .L_8)
.L_8:
        /*0004*/ 	.word	0x00000082


	//----- nvinfo : EIATTR_KPARAM_INFO
	.align		4
.L_9:
        /*0008*/ 	.byte	0x04, 0x17
        /*000a*/ 	.short	(.L_11 - .L_10)
.L_10:
        /*000c*/ 	.word	0x00000000
        /*0010*/ 	.short	0x0003
        /*0012*/ 	.short	0x0014
        /*0014*/ 	.byte	0x00, 0xf0, 0x11, 0x00


	//----- nvinfo : EIATTR_KPARAM_INFO
	.align		4
.L_11:
        /*0018*/ 	.byte	0x04, 0x17
        /*001a*/ 	.short	(.L_13 - .L_12)
.L_12:
        /*001c*/ 	.word	0x00000000
        /*0020*/ 	.short	0x0002
        /*0022*/ 	.short	0x0010
        /*0024*/ 	.byte	0x00, 0xf0, 0x11, 0x00


	//----- nvinfo : EIATTR_KPARAM_INFO
	.align		4
.L_13:
        /*0028*/ 	.byte	0x04, 0x17
        /*002a*/ 	.short	(.L_15 - .L_14)
.L_14:
        /*002c*/ 	.word	0x00000000
        /*0030*/ 	.short	0x0001
        /*0032*/ 	.short	0x0008
        /*0034*/ 	.byte	0x00, 0xf5, 0x21, 0x00


	//----- nvinfo : EIATTR_KPARAM_INFO
	.align		4
.L_15:
        /*0038*/ 	.byte	0x04, 0x17
        /*003a*/ 	.short	(.L_17 - .L_16)
.L_16:
        /*003c*/ 	.word	0x00000000
        /*0040*/ 	.short	0x0000
        /*0042*/ 	.short	0x0000
        /*0044*/ 	.byte	0x00, 0xf5, 0x21, 0x00


	//----- nvinfo : EIATTR_SPARSE_MMA_MASK
	.align		4
.L_17:
        /*0048*/ 	.byte	0x03, 0x50
        /*004a*/ 	.short	0x0000


	//----- nvinfo : EIATTR_MAXREG_COUNT
	.align		4
        /*004c*/ 	.byte	0x03, 0x1b
        /*004e*/ 	.short	0x00ff


	//----- nvinfo : EIATTR_MERCURY_ISA_VERSION
	.align		4
        /*0050*/ 	.byte	0x03, 0x5f
        /*0052*/ 	.short	0x0101


	//----- nvinfo : EIATTR_VRC_CTA_INIT_COUNT
	.align		4
        /*0054*/ 	.byte	0x02, 0x4a
	.zero		1
	.zero		1


	//----- nvinfo : EIATTR_EXIT_INSTR_OFFSETS
	.align		4
        /*0058*/ 	.byte	0x04, 0x1c
        /*005a*/ 	.short	(.L_19 - .L_18)


	//   ....[0]....
.L_18:
        /*005c*/ 	.word	0x00000700


	//   ....[1]....
        /*0060*/ 	.word	0x00001320


	//   ....[2]....
        /*0064*/ 	.word	0x00001c70


	//   ....[3]....
        /*0068*/ 	.word	0x00001e20


	//----- nvinfo : EIATTR_CRS_STACK_SIZE
	.align		4
.L_19:
        /*006c*/ 	.byte	0x04, 0x1e
        /*006e*/ 	.short	(.L_21 - .L_20)
.L_20:
        /*0070*/ 	.word	0x00000000


	//----- nvinfo : EIATTR_CBANK_PARAM_SIZE
	.align		4
.L_21:
        /*0074*/ 	.byte	0x03, 0x19
        /*0076*/ 	.short	0x0018


	//----- nvinfo : EIATTR_PARAM_CBANK
	.align		4
        /*0078*/ 	.byte	0x04, 0x0a
        /*007a*/ 	.short	(.L_23 - .L_22)
	.align		4
.L_22:
        /*007c*/ 	.word	index@(.nv.constant0._Z5swishPfS_ii)
        /*0080*/ 	.short	0x0380
        /*0082*/ 	.short	0x0018


	//----- nvinfo : EIATTR_SW_WAR
	.align		4
.L_23:
        /*0084*/ 	.byte	0x04, 0x36
        /*0086*/ 	.short	(.L_25 - .L_24)
.L_24:
        /*0088*/ 	.word	0x00000008
.L_25:


//--------------------- .nv.callgraph             --------------------------
	.section	.nv.callgraph,"",@"SHT_CUDA_CALLGRAPH"
	.align	4
	.sectionentsize	8
	.align		4
        /*0000*/ 	.word	0x00000000
	.align		4
        /*0004*/ 	.word	0xffffffff
	.align		4
        /*0008*/ 	.word	0x00000000
	.align		4
        /*000c*/ 	.word	0xfffffffe
	.align		4
        /*0010*/ 	.word	0x00000000
	.align		4
        /*0014*/ 	.word	0xfffffffd
	.align		4
        /*0018*/ 	.word	0x00000000
	.align		4
        /*001c*/ 	.word	0xfffffffc


//--------------------- .text._Z5swishPfS_ii      --------------------------
	.section	.text._Z5swishPfS_ii,"ax",@progbits
	.align	128
        .global         _Z5swishPfS_ii
        .type           _Z5swishPfS_ii,@function
        .size           _Z5swishPfS_ii,(.L_x_56 - _Z5swishPfS_ii)
        .other          _Z5swishPfS_ii,@"STO_CUDA_ENTRY STV_DEFAULT"
_Z5swishPfS_ii:
.text._Z5swishPfS_ii:
[----:B------:R-:W-:Y:S01]  /*0000*/  LDC R1, c[0x0][0x37c] ;  /* 0x0000df00ff017b82 */ /* 0x000fe20000000800 */
[----:B------:R-:W0:Y:S01]  /*0010*/  S2R R17, SR_CTAID.X ;  /* 0x0000000000117919 */ /* 0x000e220000002500 */
[----:B------:R-:W1:Y:S01]  /*0020*/  LDCU.64 UR8, c[0x0][0x390] ;  /* 0x00007200ff0877ac */ /* 0x000e620008000a00 */
[----:B------:R-:W-:Y:S01]  /*0030*/  BSSY.RECONVERGENT B2, `(.L_x_0) ;  /* 0x0000066000027945 */ /* 0x000fe20003800200 */
[----:B------:R-:W0:Y:S01]  /*0040*/  S2R R0, SR_TID.X ;  /* 0x0000000000007919 */ /* 0x000e220000002100 */
[----:B------:R-:W0:Y:S01]  /*0050*/  LDCU UR5, c[0x0][0x360] ;  /* 0x00006c00ff0577ac */ /* 0x000e220008000800 */
[----:B------:R-:W2:Y:S01]  /*0060*/  S2R R2, SR_CTAID.Y ;  /* 0x0000000000027919 */ /* 0x000ea20000002600 */
[----:B------:R-:W2:Y:S01]  /*0070*/  LDCU UR6, c[0x0][0x364] ;  /* 0x00006c80ff0677ac */ /* 0x000ea20008000800 */
[----:B------:R-:W2:Y:S01]  /*0080*/  S2R R3, SR_TID.Y ;  /* 0x0000000000037919 */ /* 0x000ea20000002200 */
[----:B------:R-:W3:Y:S01]  /*0090*/  LDCU.64 UR14, c[0x0][0x358] ;  /* 0x00006b00ff0e77ac */ /* 0x000ee20008000a00 */
[----:B-1----:R-:W-:-:S04]  /*00a0*/  USHF.R.S32.HI UR4, URZ, 0x1f, UR9 ;  /* 0x0000001fff047899 */ /* 0x002fc80008011409 */
[----:B------:R-:W-:-:S04]  /*00b0*/  ULEA.HI UR4, UR4, UR9, URZ, 0x2 ;  /* 0x0000000904047291 */ /* 0x000fc8000f8f10ff */
[----:B------:R-:W-:Y:S01]  /*00c0*/  USHF.R.S32.HI UR4, URZ, 0x2, UR4 ;  /* 0x00000002ff047899 */ /* 0x000fe20008011404 */
[----:B0-----:R-:W-:-:S05]  /*00d0*/  IMAD R17, R17, UR5, R0 ;  /* 0x0000000511117c24 */ /* 0x001fca000f8e0200 */
[----:B------:R-:W-:Y:S01]  /*00e0*/  ISETP.GE.U32.AND P0, PT, R17, UR4, PT ;  /* 0x0000000411007c0c */ /* 0x000fe2000bf06070 */
[----:B--2---:R-:W-:-:S05]  /*00f0*/  IMAD R2, R2, UR6, R3 ;  /* 0x0000000602027c24 */ /* 0x004fca000f8e0203 */
[----:B------:R-:W-:-:S13]  /*0100*/  ISETP.GE.U32.OR P0, PT, R2, UR8, P0 ;  /* 0x0000000802007c0c */ /* 0x000fda0008706470 */
[----:B---3--:R-:W-:Y:S05]  /*0110*/  @P0 BRA `(.L_x_1) ;  /* 0x00000004005c0947 */ /* 0x008fea0003800000 */
[----:B------:R-:W0:Y:S01]  /*0120*/  LDC.64 R4, c[0x0][0x380] ;  /* 0x0000e000ff047b82 */ /* 0x000e220000000a00 */
[----:B------:R-:W-:-:S04]  /*0130*/  IMAD R16, R2, UR4, R17 ;  /* 0x0000000402107c24 */ /* 0x000fc8000f8e0211 */
[----:B0-----:R-:W-:-:S06]  /*0140*/  IMAD.WIDE R4, R16, 0x10, R4 ;  /* 0x0000001010047825 */ /* 0x001fcc00078e0204 */
[----:B------:R-:W2:Y:S01]  /*0150*/  LDG.E.128 R4, desc[UR14][R4.64] ;  /* 0x0000000e04047981 */ /* 0x000ea2000c1e1d00 */
[----:B------:R-:W-:Y:S01]  /*0160*/  BSSY.RECONVERGENT B3, `(.L_x_2) ;  /* 0x0000013000037945 */ /* 0x000fe20003800200 */
[----:B--2---:R-:W-:-:S05]  /*0170*/  FMUL R0, R4, -1.4426950216293334961 ;  /* 0xbfb8aa3b04007820 */ /* 0x004fca0000400000 */
[----:B------:R-:W-:-:S13]  /*0180*/  FSETP.GEU.AND P0, PT, R0, -126, PT ;  /* 0xc2fc00000000780b */ /* 0x000fda0003f0e000 */
[----:B------:R-:W-:-:S04]  /*0190*/  @!P0 FMUL R0, R0, 0.5 ;  /* 0x3f00000000008820 */ /* 0x000fc80000400000 */
[----:B------:R-:W0:Y:S02]  /*01a0*/  MUFU.EX2 R3, R0 ;  /* 0x0000000000037308 */ /* 0x000e240000000800 */
[----:B0-----:R-:W-:-:S04]  /*01b0*/  @!P0 FMUL R3, R3, R3 ;  /* 0x0000000303038220 */ /* 0x001fc80000400000 */
[----:B------:R-:W-:-:S04]  /*01c0*/  FADD R3, R3, 1 ;  /* 0x3f80000003037421 */ /* 0x000fc80000000000 */
[----:B------:R-:W0:Y:S08]  /*01d0*/  MUFU.RCP R8, R3 ;  /* 0x0000000300087308 */ /* 0x000e300000001000 */
[----:B------:R-:W1:Y:S01]  /*01e0*/  FCHK P0, R4, R3 ;  /* 0x0000000304007302 */ /* 0x000e620000000000 */
[----:B0-----:R-:W-:-:S04]  /*01f0*/  FFMA R9, -R3, R8, 1 ;  /* 0x3f80000003097423 */ /* 0x001fc80000000108 */
[----:B------:R-:W-:-:S04]  /*0200*/  FFMA R9, R8, R9, R8 ;  /* 0x0000000908097223 */ /* 0x000fc80000000008 */
[----:B------:R-:W-:-:S04]  /*0210*/  FFMA R8, R4, R9, RZ ;  /* 0x0000000904087223 */ /* 0x000fc800000000ff */
[----:B------:R-:W-:-:S04]  /*0220*/  FFMA R10, -R3, R8, R4 ;  /* 0x00000008030a7223 */ /* 0x000fc80000000104 */
[----:B------:R-:W-:Y:S01]  /*0230*/  FFMA R8, R9, R10, R8 ;  /* 0x0000000a09087223 */ /* 0x000fe20000000008 */
[----:B-1----:R-:W-:Y:S06]  /*0240*/  @!P0 BRA `(.L_x_3) ;  /* 0x0000000000108947 */ /* 0x002fec0003800000 */
[----:B------:R-:W-:Y:S02]  /*0250*/  MOV R0, R3 ;  /* 0x0000000300007202 */ /* 0x000fe40000000f00 */
[----:B------:R-:W-:-:S07]  /*0260*/  MOV R12, 0x280 ;  /* 0x00000280000c7802 */ /* 0x000fce0000000f00 */
[----:B------:R-:W-:Y:S05]  /*0270*/  CALL.REL.NOINC `($__internal_0_$__cuda_sm3x_div_rn_noftz_f32_slowpath) ;  /* 0x0000001800ec7944 */ /* 0x000fea0003c00000 */
[----:B------:R-:W-:-:S07]  /*0280*/  MOV R8, R11 ;  /* 0x0000000b00087202 */ /* 0x000fce0000000f00 */
.L_x_3:
[----:B------:R-:W-:Y:S05]  /*0290*/  BSYNC.RECONVERGENT B3 ;  /* 0x0000000000037941 */ /* 0x000fea0003800200 */
.L_x_2:
[----:B------:R-:W-:Y:S01]  /*02a0*/  FMUL R0, R5, -1.4426950216293334961 ;  /* 0xbfb8aa3b05007820 */ /* 0x000fe20000400000 */
[----:B------:R-:W-:Y:S04]  /*02b0*/  BSSY.RECONVERGENT B3, `(.L_x_4) ;  /* 0x0000012000037945 */ /* 0x000fe80003800200 */
        /* <DEDUP_REMOVED lines=17> */
.L_x_5:
[----:B------:R-:W-:Y:S05]  /*03d0*/  BSYNC.RECONVERGENT B3 ;  /* 0x0000000000037941 */ /* 0x000fea0003800200 */
.L_x_4:
        /* <DEDUP_REMOVED lines=16> */
[----:B------:R-:W-:Y:S02]  /*04e0*/  MOV R0, R3 ;  /* 0x0000000300007202 */ /* 0x000fe40000000f00 */
[----:B------:R-:W-:-:S07]  /*04f0*/  MOV R12, 0x510 ;  /* 0x00000510000c7802 */ /* 0x000fce0000000f00 */
[----:B------:R-:W-:Y:S05]  /*0500*/  CALL.REL.NOINC `($__internal_0_$__cuda_sm3x_div_rn_noftz_f32_slowpath) ;  /* 0x0000001800487944 */ /* 0x000fea0003c00000 */
[----:B------:R-:W-:-:S07]  /*0510*/  MOV R10, R11 ;  /* 0x0000000b000a7202 */ /* 0x000fce0000000f00 */
.L_x_7:
[----:B------:R-:W-:Y:S05]  /*0520*/  BSYNC.RECONVERGENT B3 ;  /* 0x0000000000037941 */ /* 0x000fea0003800200 */
.L_x_6:
        /* <DEDUP_REMOVED lines=18> */
.L_x_9:
[----:B------:R-:W-:Y:S05]  /*0650*/  BSYNC.RECONVERGENT B3 ;  /* 0x0000000000037941 */ /* 0x000fea0003800200 */
.L_x_8:
[----:B------:R-:W0:Y:S02]  /*0660*/  LDC.64 R4, c[0x0][0x388] ;  /* 0x0000e200ff047b82 */ /* 0x000e240000000a00 */
[----:B0-----:R-:W-:-:S05]  /*0670*/  IMAD.WIDE R4, R16, 0x10, R4 ;  /* 0x0000001010047825 */ /* 0x001fca00078e0204 */
[----:B------:R0:W-:Y:S02]  /*0680*/  STG.E.128 desc[UR14][R4.64], R8 ;  /* 0x0000000804007986 */ /* 0x0001e4000c101d0e */
.L_x_1:
[----:B------:R-:W-:Y:S05]  /*0690*/  BSYNC.RECONVERGENT B2 ;  /* 0x0000000000027941 */ /* 0x000fea0003800200 */
.L_x_0:
[----:B------:R-:W0:Y:S01]  /*06a0*/  LDC.64 R6, c[0x0][0x390] ;  /* 0x0000e400ff067b82 */ /* 0x000e220000000a00 */
[----:B------:R-:W-:Y:S01]  /*06b0*/  USHF.L.U32 UR12, UR4, 0x2, URZ ;  /* 0x00000002040c7899 */ /* 0x000fe200080006ff */
[----:B0-----:R-:W-:-:S04]  /*06c0*/  LOP3.LUT P0, R5, R7, 0x3, RZ, 0xc0, !PT ;  /* 0x0000000307057812 */ /* 0x001fc8000780c0ff */
[----:B------:R-:W-:-:S04]  /*06d0*/  ISETP.NE.OR P0, PT, R17, RZ, !P0 ;  /* 0x000000ff1100720c */ /* 0x000fc80004705670 */
[----:B------:R-:W-:-:S04]  /*06e0*/  ISETP.GE.U32.OR P0, PT, R2, R6, P0 ;  /* 0x000000060200720c */ /* 0x000fc80000706470 */
[----:B------:R-:W-:-:S13]  /*06f0*/  ISETP.LE.OR P0, PT, R7, UR12, P0 ;  /* 0x0000000c07007c0c */ /* 0x000fda0008703670 */
[----:B------:R-:W-:Y:S05]  /*0700*/  @P0 EXIT ;  /* 0x000000000000094d */ /* 0x000fea0003800000 */
[C---:B------:R-:W-:Y:S02]  /*0710*/  IADD3 R0, PT, PT, -R7.reuse, UR12, RZ ;  /* 0x0000000c07007c10 */ /* 0x040fe4000fffe1ff */
[----:B------:R-:W-:Y:S02]  /*0720*/  IADD3 R10, PT, PT, R7, -UR12, RZ ;  /* 0x8000000c070a7c10 */ /* 0x000fe4000fffe0ff */
[----:B------:R-:W-:Y:S02]  /*0730*/  ISETP.GT.U32.AND P0, PT, R0, -0x8, PT ;  /* 0xfffffff80000780c */ /* 0x000fe40003f04070 */
[----:B------:R-:W-:-:S11]  /*0740*/  LOP3.LUT R17, R10, 0x7, RZ, 0xc0, !PT ;  /* 0x000000070a117812 */ /* 0x000fd600078ec0ff */
[----:B------:R-:W-:Y:S05]  /*0750*/  @P0 BRA `(.L_x_10) ;  /* 0x0000000800ec0947 */ /* 0x000fea0003800000 */
[----:B------:R-:W0:Y:S01]  /*0760*/  LDCU.128 UR8, c[0x0][0x380] ;  /* 0x00007000ff0877ac */ /* 0x000e220008000c00 */
[----:B------:R-:W-:Y:S01]  /*0770*/  LOP3.LUT R10, R10, 0xfffffff8, RZ, 0xc0, !PT ;  /* 0xfffffff80a0a7812 */ /* 0x000fe200078ec0ff */
[----:B------:R-:W-:-:S03]  /*0780*/  IMAD R16, R2, R7, UR12 ;  /* 0x0000000c02107e24 */ /* 0x000fc6000f8e0207 */
[----:B------:R-:W-:Y:S01]  /*0790*/  IADD3 R10, PT, PT, -R10, RZ, RZ ;  /* 0x000000ff0a0a7210 */ /* 0x000fe20007ffe1ff */
[----:B0-----:R-:W-:Y:S02]  /*07a0*/  UIADD3 UR6, UP0, UPT, UR8, 0x10, URZ ;  /* 0x0000001008067890 */ /* 0x001fe4000ff1e0ff */
[----:B------:R-:W-:Y:S02]  /*07b0*/  UIADD3 UR4, UP1, UPT, UR10, 0x10, URZ ;  /* 0x000000100a047890 */ /* 0x000fe4000ff3e0ff */
[----:B------:R-:W-:Y:S02]  /*07c0*/  UIADD3.X UR7, UPT, UPT, URZ, UR9, URZ, UP0, !UPT ;  /* 0x00000009ff077290 */ /* 0x000fe400087fe4ff */
[----:B------:R-:W-:-:S12]  /*07d0*/  UIADD3.X UR5, UPT, UPT, URZ, UR11, URZ, UP1, !UPT ;  /* 0x0000000bff057290 */ /* 0x000fd80008ffe4ff */
.L_x_27:
[----:B------:R-:W-:Y:S02]  /*07e0*/  MOV R6, UR6 ;  /* 0x0000000600067c02 */ /* 0x000fe40008000f00 */
[----:B------:R-:W-:-:S03]  /*07f0*/  MOV R7, UR7 ;  /* 0x0000000700077c02 */ /* 0x000fc60008000f00 */
[----:B------:R-:W-:-:S05]  /*0800*/  IMAD.WIDE R6, R16, 0x4, R6 ;  /* 0x0000000410067825 */ /* 0x000fca00078e0206 */
[----:B------:R-:W2:Y:S01]  /*0810*/  LDG.E R4, desc[UR14][R6.64+-0x10] ;  /* 0xfffff00e06047981 */ /* 0x000ea2000c1e1900 */
[----:B0-----:R-:W-:Y:S01]  /*0820*/  MOV R9, UR5 ;  /* 0x0000000500097c02 */ /* 0x001fe20008000f00 */
[----:B------:R-:W-:Y:S01]  /*0830*/  BSSY.RECONVERGENT B2, `(.L_x_11) ;  /* 0x0000016000027945 */ /* 0x000fe20003800200 */
[----:B------:R-:W-:-:S04]  /*0840*/  IADD3 R10, PT, PT, R10, 0x8, RZ ;  /* 0x000000080a0a7810 */ /* 0x000fc80007ffe0ff */
[----:B------:R-:W-:Y:S01]  /*0850*/  ISETP.NE.AND P2, PT, R10, RZ, PT ;  /* 0x000000ff0a00720c */ /* 0x000fe20003f45270 */
        /* <DEDUP_REMOVED lines=9> */
[----:B------:R-:W-:Y:S01]  /*08f0*/  FFMA R3, R3, R8, R3 ;  /* 0x0000000803037223 */ /* 0x000fe20000000003 */
[----:B------:R-:W-:-:S03]  /*0900*/  MOV R8, UR4 ;  /* 0x0000000400087c02 */ /* 0x000fc60008000f00 */
[----:B------:R-:W-:Y:S02]  /*0910*/  FFMA R12, R4, R3, RZ ;  /* 0x00000003040c7223 */ /* 0x000fe400000000ff */
[----:B------:R-:W-:-:S04]  /*0920*/  IMAD.WIDE R8, R16, 0x4, R8 ;  /* 0x0000000410087825 */ /* 0x000fc800078e0208 */
[----:B------:R-:W-:-:S04]  /*0930*/  FFMA R0, -R13, R12, R4 ;  /* 0x0000000c0d007223 */ /* 0x000fc80000000104 */
[----:B------:R-:W-:Y:S01]  /*0940*/  FFMA R11, R3, R0, R12 ;  /* 0x00000000030b7223 */ /* 0x000fe2000000000c */
[----:B-1----:R-:W-:Y:S06]  /*0950*/  @!P0 BRA `(.L_x_12) ;  /* 0x00000000000c8947 */ /* 0x002fec0003800000 */
[----:B------:R-:W-:Y:S02]  /*0960*/  MOV R0, R13 ;  /* 0x0000000d00007202 */ /* 0x000fe40000000f00 */
[----:B------:R-:W-:-:S07]  /*0970*/  MOV R12, 0x990 ;  /* 0x00000990000c7802 */ /* 0x000fce0000000f00 */
[----:B------:R-:W-:Y:S05]  /*0980*/  CALL.REL.NOINC `($__internal_0_$__cuda_sm3x_div_rn_noftz_f32_slowpath) ;  /* 0x0000001400287944 */ /* 0x000fea0003c00000 */
.L_x_12:
[----:B------:R-:W-:Y:S05]  /*0990*/  BSYNC.RECONVERGENT B2 ;  /* 0x0000000000027941 */ /* 0x000fea0003800200 */
.L_x_11:
[----:B------:R0:W-:Y:S04]  /*09a0*/  STG.E desc[UR14][R8.64+-0x10], R11 ;  /* 0xfffff00b08007986 */ /* 0x0001e8000c10190e */
[----:B------:R-:W2:Y:S01]  /*09b0*/  LDG.E R4, desc[UR14][R6.64+-0xc] ;  /* 0xfffff40e06047981 */ /* 0x000ea2000c1e1900 */
[----:B------:R-:W-:Y:S01]  /*09c0*/  BSSY.RECONVERGENT B2, `(.L_x_13) ;  /* 0x0000012000027945 */ /* 0x000fe20003800200 */
[----:B--2---:R-:W-:-:S05]  /*09d0*/  FMUL R0, R4, -1.4426950216293334961 ;  /* 0xbfb8aa3b04007820 */ /* 0x004fca0000400000 */
[----:B------:R-:W-:-:S13]  /*09e0*/  FSETP.GEU.AND P0, PT, R0, -126, PT ;  /* 0xc2fc00000000780b */ /* 0x000fda0003f0e000 */
[----:B------:R-:W-:-:S04]  /*09f0*/  @!P0 FMUL R0, R0, 0.5 ;  /* 0x3f00000000008820 */ /* 0x000fc80000400000 */
[----:B------:R-:W1:Y:S02]  /*0a00*/  MUFU.EX2 R3, R0 ;  /* 0x0000000000037308 */ /* 0x000e640000000800 */
[----:B-1----:R-:W-:-:S04]  /*0a10*/  @!P0 FMUL R3, R3, R3 ;  /* 0x0000000303038220 */ /* 0x002fc80000400000 */
[----:B------:R-:W-:-:S04]  /*0a20*/  FADD R13, R3, 1 ;  /* 0x3f800000030d7421 */ /* 0x000fc80000000000 */
[----:B------:R-:W1:Y:S08]  /*0a30*/  MUFU.RCP R3, R13 ;  /* 0x0000000d00037308 */ /* 0x000e700000001000 */
[----:B------:R-:W2:Y:S01]  /*0a40*/  FCHK P0, R4, R13 ;  /* 0x0000000d04007302 */ /* 0x000ea20000000000 */
[----:B-1----:R-:W-:-:S04]  /*0a50*/  FFMA R12, -R13, R3, 1 ;  /* 0x3f8000000d0c7423 */ /* 0x002fc80000000103 */
[----:B------:R-:W-:-:S04]  /*0a60*/  FFMA R3, R3, R12, R3 ;  /* 0x0000000c03037223 */ /* 0x000fc80000000003 */
[----:B------:R-:W-:-:S04]  /*0a70*/  FFMA R12, R4, R3, RZ ;  /* 0x00000003040c7223 */ /* 0x000fc800000000ff */
[----:B0-----:R-:W-:-:S04]  /*0a80*/  FFMA R11, -R13, R12, R4 ;  /* 0x0000000c0d0b7223 */ /* 0x001fc80000000104 */
[----:B------:R-:W-:Y:S01]  /*0a90*/  FFMA R11, R3, R11, R12 ;  /* 0x0000000b030b7223 */ /* 0x000fe2000000000c */
[----:B--2---:R-:W-:Y:S06]  /*0aa0*/  @!P0 BRA `(.L_x_14) ;  /* 0x00000000000c8947 */ /* 0x004fec0003800000 */
[----:B------:R-:W-:Y:S02]  /*0ab0*/  MOV R0, R13 ;  /* 0x0000000d00007202 */ /* 0x000fe40000000f00 */
[----:B------:R-:W-:-:S07]  /*0ac0*/  MOV R12, 0xae0 ;  /* 0x00000ae0000c7802 */ /* 0x000fce0000000f00 */
[----:B------:R-:W-:Y:S05]  /*0ad0*/  CALL.REL.NOINC `($__internal_0_$__cuda_sm3x_div_rn_noftz_f32_slowpath) ;  /* 0x0000001000d47944 */ /* 0x000fea0003c00000 */
.L_x_14:
[----:B------:R-:W-:Y:S05]  /*0ae0*/  BSYNC.RECONVERGENT B2 ;  /* 0x0000000000027941 */ /* 0x000fea0003800200 */
.L_x_13:
        /* <DEDUP_REMOVED lines=20> */
.L_x_16:
[----:B------:R-:W-:Y:S05]  /*0c30*/  BSYNC.RECONVERGENT B2 ;  /* 0x0000000000027941 */ /* 0x000fea0003800200 */
.L_x_15:
        /* <DEDUP_REMOVED lines=20> */
.L_x_18:
[----:B------:R-:W-:Y:S05]  /*0d80*/  BSYNC.RECONVERGENT B2 ;  /* 0x0000000000027941 */ /* 0x000fea0003800200 */
.L_x_17:
        /* <DEDUP_REMOVED lines=20> */
.L_x_20:
[----:B------:R-:W-:Y:S05]  /*0ed0*/  BSYNC.RECONVERGENT B2 ;  /* 0x0000000000027941 */ /* 0x000fea0003800200 */
.L_x_19:
        /* <DEDUP_REMOVED lines=20> */
.L_x_22:
[----:B------:R-:W-:Y:S05]  /*1020*/  BSYNC.RECONVERGENT B2 ;  /* 0x0000000000027941 */ /* 0x000fea0003800200 */
.L_x_21:
        /* <DEDUP_REMOVED lines=20> */
.L_x_24:
[----:B------:R-:W-:Y:S05]  /*1170*/  BSYNC.RECONVERGENT B2 ;  /* 0x0000000000027941 */ /* 0x000fea0003800200 */
.L_x_23:
        /* <DEDUP_REMOVED lines=14> */
[----:B------:R-:W-:-:S04]  /*1260*/  FFMA R7, -R13, R6, R4 ;  /* 0x000000060d077223 */ /* 0x000fc80000000104 */
[----:B0-----:R-:W-:Y:S01]  /*1270*/  FFMA R11, R3, R7, R6 ;  /* 0x00000007030b7223 */ /* 0x001fe20000000006 */
[----:B--2---:R-:W-:Y:S06]  /*1280*/  @!P0 BRA `(.L_x_26) ;  /* 0x00000000000c8947 */ /* 0x004fec0003800000 */
[----:B------:R-:W-:Y:S02]  /*1290*/  MOV R0, R13 ;  /* 0x0000000d00007202 */ /* 0x000fe40000000f00 */
[----:B------:R-:W-:-:S07]  /*12a0*/  MOV R12, 0x12c0 ;  /* 0x000012c0000c7802 */ /* 0x000fce0000000f00 */
[----:B------:R-:W-:Y:S05]  /*12b0*/  CALL.REL.NOINC `($__internal_0_$__cuda_sm3x_div_rn_noftz_f32_slowpath) ;  /* 0x0000000800dc7944 */ /* 0x000fea0003c00000 */
.L_x_26:
[----:B------:R-:W-:Y:S05]  /*12c0*/  BSYNC.RECONVERGENT B2 ;  /* 0x0000000000027941 */ /* 0x000fea0003800200 */
.L_x_25:
[----:B------:R0:W-:Y:S01]  /*12d0*/  STG.E desc[UR14][R8.64+0xc], R11 ;  /* 0x00000c0b08007986 */ /* 0x0001e2000c10190e */
[----:B------:R-:W-:Y:S01]  /*12e0*/  UIADD3 UR12, UPT, UPT, UR12, 0x8, URZ ;  /* 0x000000080c0c7890 */ /* 0x000fe2000fffe0ff */
[----:B------:R-:W-:Y:S01]  /*12f0*/  IADD3 R16, PT, PT, R16, 0x8, RZ ;  /* 0x0000000810107810 */ /* 0x000fe20007ffe0ff */
[----:B------:R-:W-:Y:S10]  /*1300*/  @P2 BRA `(.L_x_27) ;  /* 0xfffffff400342947 */ /* 0x000ff4000383ffff */
.L_x_10:
[----:B------:R-:W-:-:S13]  /*1310*/  ISETP.NE.AND P0, PT, R17, RZ, PT ;  /* 0x000000ff1100720c */ /* 0x000fda0003f05270 */
[----:B------:R-:W-:Y:S05]  /*1320*/  @!P0 EXIT ;  /* 0x000000000000894d */ /* 0x000fea0003800000 */
[----:B------:R-:W-:-:S13]  /*1330*/  ISETP.GE.U32.AND P0, PT, R17, 0x4, PT ;  /* 0x000000041100780c */ /* 0x000fda0003f06070 */
[----:B------:R-:W-:Y:S05]  /*1340*/  @!P0 BRA `(.L_x_28) ;  /* 0x0000000400708947 */ /* 0x000fea0003800000 */
[----:B------:R-:W0:Y:S08]  /*1350*/  LDC R3, c[0x0][0x394] ;  /* 0x0000e500ff037b82 */ /* 0x000e300000000800 */
[----:B------:R-:W1:Y:S01]  /*1360*/  LDC.64 R6, c[0x0][0x380] ;  /* 0x0000e000ff067b82 */ /* 0x000e620000000a00 */
[----:B0-----:R-:W-:-:S04]  /*1370*/  IMAD R8, R2, R3, UR12 ;  /* 0x0000000c02087e24 */ /* 0x001fc8000f8e0203 */
[----:B-1----:R-:W-:-:S05]  /*1380*/  IMAD.WIDE R6, R8, 0x4, R6 ;  /* 0x0000000408067825 */ /* 0x002fca00078e0206 */
[----:B------:R-:W2:Y:S01]  /*1390*/  LDG.E R4, desc[UR14][R6.64] ;  /* 0x0000000e06047981 */ /* 0x000ea2000c1e1900 */
        /* <DEDUP_REMOVED lines=19> */
.L_x_30:
[----:B------:R-:W-:Y:S05]  /*14d0*/  BSYNC.RECONVERGENT B2 ;  /* 0x0000000000027941 */ /* 0x000fea0003800200 */
.L_x_29:
[----:B------:R-:W0:Y:S02]  /*14e0*/  LDC.64 R10, c[0x0][0x388] ;  /* 0x0000e200ff0a7b82 */ /* 0x000e240000000a00 */
[----:B0-----:R-:W-:-:S05]  /*14f0*/  IMAD.WIDE R8, R8, 0x4, R10 ;  /* 0x0000000408087825 */ /* 0x001fca00078e020a */
        /* <DEDUP_REMOVED lines=20> */
.L_x_32:
[----:B------:R-:W-:Y:S05]  /*1640*/  BSYNC.RECONVERGENT B2 ;  /* 0x0000000000027941 */ /* 0x000fea0003800200 */
.L_x_31:
        /* <DEDUP_REMOVED lines=20> */
.L_x_34:
[----:B------:R-:W-:Y:S05]  /*1790*/  BSYNC.RECONVERGENT B2 ;  /* 0x0000000000027941 */ /* 0x000fea0003800200 */
.L_x_33:
        /* <DEDUP_REMOVED lines=20> */
.L_x_36:
[----:B------:R-:W-:Y:S05]  /*18e0*/  BSYNC.RECONVERGENT B2 ;  /* 0x0000000000027941 */ /* 0x000fea0003800200 */
.L_x_35:
[----:B------:R1:W-:Y:S01]  /*18f0*/  STG.E desc[UR14][R8.64+0xc], R11 ;  /* 0x00000c0b08007986 */ /* 0x0003e2000c10190e */
[----:B------:R-:W-:-:S12]  /*1900*/  UIADD3 UR12, UPT, UPT, UR12, 0x4, URZ ;  /* 0x000000040c0c7890 */ /* 0x000fd8000fffe0ff */
.L_x_28:
[----:B------:R-:W-:-:S13]  /*1910*/  ISETP.NE.AND P0, PT, R5, 0x1, PT ;  /* 0x000000010500780c */ /* 0x000fda0003f05270 */
[----:B------:R-:W-:Y:S05]  /*1920*/  @!P0 BRA `(.L_x_37) ;  /* 0x0000000000c48947 */ /* 0x000fea0003800000 */
[----:B------:R-:W2:Y:S08]  /*1930*/  LDC R5, c[0x0][0x394] ;  /* 0x0000e500ff057b82 */ /* 0x000eb00000000800 */
[----:B------:R-:W3:Y:S01]  /*1940*/  LDC.64 R6, c[0x0][0x380] ;  /* 0x0000e000ff067b82 */ /* 0x000ee20000000a00 */
[----:B--2---:R-:W-:-:S04]  /*1950*/  IMAD R5, R2, R5, UR12 ;  /* 0x0000000c02057e24 */ /* 0x004fc8000f8e0205 */
[----:B---3--:R-:W-:-:S05]  /*1960*/  IMAD.WIDE R6, R5, 0x4, R6 ;  /* 0x0000000405067825 */ /* 0x008fca00078e0206 */
[----:B------:R-:W2:Y:S01]  /*1970*/  LDG.E R4, desc[UR14][R6.64] ;  /* 0x0000000e06047981 */ /* 0x000ea2000c1e1900 */
[----:B------:R-:W-:Y:S01]  /*1980*/  BSSY.RECONVERGENT B2, `(.L_x_38) ;  /* 0x0000012000027945 */ /* 0x000fe20003800200 */
[----:B--2---:R-:W-:-:S05]  /*1990*/  FMUL R0, R4, -1.4426950216293334961 ;  /* 0xbfb8aa3b04007820 */ /* 0x004fca0000400000 */
[----:B------:R-:W-:-:S13]  /*19a0*/  FSETP.GEU.AND P0, PT, R0, -126, PT ;  /* 0xc2fc00000000780b */ /* 0x000fda0003f0e000 */
[----:B------:R-:W-:-:S04]  /*19b0*/  @!P0 FMUL R0, R0, 0.5 ;  /* 0x3f00000000008820 */ /* 0x000fc80000400000 */
[----:B------:R-:W2:Y:S02]  /*19c0*/  MUFU.EX2 R3, R0 ;  /* 0x0000000000037308 */ /* 0x000ea40000000800 */
[----:B--2---:R-:W-:-:S04]  /*19d0*/  @!P0 FMUL R3, R3, R3 ;  /* 0x0000000303038220 */ /* 0x004fc80000400000 */
[----:B------:R-:W-:-:S04]  /*19e0*/  FADD R13, R3, 1 ;  /* 0x3f800000030d7421 */ /* 0x000fc80000000000 */
[----:B------:R-:W0:Y:S08]  /*19f0*/  MUFU.RCP R3, R13 ;  /* 0x0000000d00037308 */ /* 0x000e300000001000 */
[----:B------:R-:W2:Y:S01]  /*1a00*/  FCHK P0, R4, R13 ;  /* 0x0000000d04007302 */ /* 0x000ea20000000000 */
[----:B01----:R-:W-:-:S04]  /*1a10*/  FFMA R8, -R13, R3, 1 ;  /* 0x3f8000000d087423 */ /* 0x003fc80000000103 */
[----:B------:R-:W-:-:S04]  /*1a20*/  FFMA R3, R3, R8, R3 ;  /* 0x0000000803037223 */ /* 0x000fc80000000003 */
[----:B------:R-:W-:-:S04]  /*1a30*/  FFMA R8, R4, R3, RZ ;  /* 0x0000000304087223 */ /* 0x000fc800000000ff */
[----:B------:R-:W-:-:S04]  /*1a40*/  FFMA R9, -R13, R8, R4 ;  /* 0x000000080d097223 */ /* 0x000fc80000000104 */
[----:B------:R-:W-:Y:S01]  /*1a50*/  FFMA R11, R3, R9, R8 ;  /* 0x00000009030b7223 */ /* 0x000fe20000000008 */
[----:B--2---:R-:W-:Y:S06]  /*1a60*/  @!P0 BRA `(.L_x_39) ;  /* 0x00000000000c8947 */ /* 0x004fec0003800000 */
[----:B------:R-:W-:Y:S02]  /*1a70*/  MOV R0, R13 ;  /* 0x0000000d00007202 */ /* 0x000fe40000000f00 */
[----:B------:R-:W-:-:S07]  /*1a80*/  MOV R12, 0x1aa0 ;  /* 0x00001aa0000c7802 */ /* 0x000fce0000000f00 */
[----:B------:R-:W-:Y:S05]  /*1a90*/  CALL.REL.NOINC `($__internal_0_$__cuda_sm3x_div_rn_noftz_f32_slowpath) ;  /* 0x0000000000e47944 */ /* 0x000fea0003c00000 */
.L_x_39:
[----:B------:R-:W-:Y:S05]  /*1aa0*/  BSYNC.RECONVERGENT B2 ;  /* 0x0000000000027941 */ /* 0x000fea0003800200 */
.L_x_38:
        /* <DEDUP_REMOVED lines=22> */
.L_x_41:
[----:B------:R-:W-:Y:S05]  /*1c10*/  BSYNC.RECONVERGENT B2 ;  /* 0x0000000000027941 */ /* 0x000fea0003800200 */
.L_x_40:
[----:B------:R2:W-:Y:S01]  /*1c20*/  STG.E desc[UR14][R8.64+0x4], R11 ;  /* 0x0000040b08007986 */ /* 0x0005e2000c10190e */
[----:B------:R-:W-:-:S12]  /*1c30*/  UIADD3 UR12, UPT, UPT, UR12, 0x2, URZ ;  /* 0x000000020c0c7890 */ /* 0x000fd8000fffe0ff */
.L_x_37:
[----:B------:R-:W3:Y:S02]  /*1c40*/  LDC R3, c[0x0][0x394] ;  /* 0x0000e500ff037b82 */ /* 0x000ee40000000800 */
[----:B---3--:R-:W-:-:S04]  /*1c50*/  LOP3.LUT R0, R3, 0x1, RZ, 0xc0, !PT ;  /* 0x0000000103007812 */ /* 0x008fc800078ec0ff */
[----:B------:R-:W-:-:S13]  /*1c60*/  ISETP.NE.U32.AND P0, PT, R0, 0x1, PT ;  /* 0x000000010000780c */ /* 0x000fda0003f05070 */
[----:B------:R-:W-:Y:S05]  /*1c70*/  @P0 EXIT ;  /* 0x000000000000094d */ /* 0x000fea0003800000 */
[----:B------:R-:W3:Y:S01]  /*1c80*/  LDC.64 R4, c[0x0][0x380] ;  /* 0x0000e000ff047b82 */ /* 0x000ee20000000a00 */
[----:B------:R-:W-:-:S04]  /*1c90*/  IMAD R2, R2, R3, UR12 ;  /* 0x0000000c02027e24 */ /* 0x000fc8000f8e0203 */
[----:B---3--:R-:W-:-:S06]  /*1ca0*/  IMAD.WIDE R4, R2, 0x4, R4 ;  /* 0x0000000402047825 */ /* 0x008fcc00078e0204 */
[----:B------:R-:W3:Y:S01]  /*1cb0*/  LDG.E R4, desc[UR14][R4.64] ;  /* 0x0000000e04047981 */ /* 0x000ee2000c1e1900 */
[----:B------:R-:W-:Y:S01]  /*1cc0*/  BSSY.RECONVERGENT B2, `(.L_x_42) ;  /* 0x0000012000027945 */ /* 0x000fe20003800200 */
[----:B---3--:R-:W-:-:S05]  /*1cd0*/  FMUL R0, R4, -1.4426950216293334961 ;  /* 0xbfb8aa3b04007820 */ /* 0x008fca0000400000 */
[----:B------:R-:W-:-:S13]  /*1ce0*/  FSETP.GEU.AND P0, PT, R0, -126, PT ;  /* 0xc2fc00000000780b */ /* 0x000fda0003f0e000 */
[----:B------:R-:W-:-:S04]  /*1cf0*/  @!P0 FMUL R0, R0, 0.5 ;  /* 0x3f00000000008820 */ /* 0x000fc80000400000 */
[----:B------:R-:W3:Y:S02]  /*1d00*/  MUFU.EX2 R3, R0 ;  /* 0x0000000000037308 */ /* 0x000ee40000000800 */
[----:B---3--:R-:W-:-:S04]  /*1d10*/  @!P0 FMUL R3, R3, R3 ;  /* 0x0000000303038220 */ /* 0x008fc80000400000 */
[----:B------:R-:W-:-:S04]  /*1d20*/  FADD R7, R3, 1 ;  /* 0x3f80000003077421 */ /* 0x000fc80000000000 */
[----:B------:R-:W3:Y:S08]  /*1d30*/  MUFU.RCP R3, R7 ;  /* 0x0000000700037308 */ /* 0x000ef00000001000 */
[----:B------:R-:W4:Y:S01]  /*1d40*/  FCHK P0, R4, R7 ;  /* 0x0000000704007302 */ /* 0x000f220000000000 */
[----:B---3--:R-:W-:-:S04]  /*1d50*/  FFMA R6, -R7, R3, 1 ;  /* 0x3f80000007067423 */ /* 0x008fc80000000103 */
[----:B------:R-:W-:-:S04]  /*1d60*/  FFMA R3, R3, R6, R3 ;  /* 0x0000000603037223 */ /* 0x000fc80000000003 */
[----:B------:R-:W-:-:S04]  /*1d70*/  FFMA R6, R4, R3, RZ ;  /* 0x0000000304067223 */ /* 0x000fc800000000ff */
[----:B------:R-:W-:-:S04]  /*1d80*/  FFMA R5, -R7, R6, R4 ;  /* 0x0000000607057223 */ /* 0x000fc80000000104 */
[----:B012---:R-:W-:Y:S01]  /*1d90*/  FFMA R11, R3, R5, R6 ;  /* 0x00000005030b7223 */ /* 0x007fe20000000006 */
[----:B----4-:R-:W-:Y:S06]  /*1da0*/  @!P0 BRA `(.L_x_43) ;  /* 0x00000000000c8947 */ /* 0x010fec0003800000 */
[----:B------:R-:W-:Y:S02]  /*1db0*/  MOV R0, R7 ;  /* 0x0000000700007202 */ /* 0x000fe40000000f00 */
[----:B------:R-:W-:-:S07]  /*1dc0*/  MOV R12, 0x1de0 ;  /* 0x00001de0000c7802 */ /* 0x000fce0000000f00 */
[----:B------:R-:W-:Y:S05]  /*1dd0*/  CALL.REL.NOINC `($__internal_0_$__cuda_sm3x_div_rn_noftz_f32_slowpath) ;  /* 0x0000000000147944 */ /* 0x000fea0003c00000 */
.L_x_43:
[----:B------:R-:W-:Y:S05]  /*1de0*/  BSYNC.RECONVERGENT B2 ;  /* 0x0000000000027941 */ /* 0x000fea0003800200 */
.L_x_42:
[----:B------:R-:W0:Y:S02]  /*1df0*/  LDC.64 R4, c[0x0][0x388] ;  /* 0x0000e200ff047b82 */ /* 0x000e240000000a00 */
[----:B0-----:R-:W-:-:S05]  /*1e00*/  IMAD.WIDE R2, R2, 0x4, R4 ;  /* 0x0000000402027825 */ /* 0x001fca00078e0204 */
[----:B------:R-:W-:Y:S01]  /*1e10*/  STG.E desc[UR14][R2.64], R11 ;  /* 0x0000000b02007986 */ /* 0x000fe2000c10190e */
[----:B------:R-:W-:Y:S05]  /*1e20*/  EXIT ;  /* 0x000000000000794d */ /* 0x000fea0003800000 */
        .weak           $__internal_0_$__cuda_sm3x_div_rn_noftz_f32_slowpath
        .type           $__internal_0_$__cuda_sm3x_div_rn_noftz_f32_slowpath,@function
        .size           $__internal_0_$__cuda_sm3x_div_rn_noftz_f32_slowpath,(.L_x_56 - $__internal_0_$__cuda_sm3x_div_rn_noftz_f32_slowpath)
$__internal_0_$__cuda_sm3x_div_rn_noftz_f32_slowpath:
[----:B------:R-:W-:Y:S01]  /*1e30*/  SHF.R.U32.HI R3, RZ, 0x17, R0 ;  /* 0x00000017ff037819 */ /* 0x000fe20000011600 */
[----:B------:R-:W-:Y:S01]  /*1e40*/  BSSY.RECONVERGENT B0, `(.L_x_44) ;  /* 0x0000062000007945 */ /* 0x000fe20003800200 */
[----:B------:R-:W-:Y:S02]  /*1e50*/  SHF.R.U32.HI R13, RZ, 0x17, R4 ;  /* 0x00000017ff0d7819 */ /* 0x000fe40000011604 */
[----:B------:R-:W-:Y:S02]  /*1e60*/  LOP3.LUT R3, R3, 0xff, RZ, 0xc0, !PT ;  /* 0x000000ff03037812 */ /* 0x000fe400078ec0ff */
[----:B------:R-:W-:Y:S02]  /*1e70*/  LOP3.LUT R13, R13, 0xff, RZ, 0xc0, !PT ;  /* 0x000000ff0d0d7812 */ /* 0x000fe400078ec0ff */
[----:B------:R-:W-:Y:S02]  /*1e80*/  IADD3 R14, PT, PT, R3, -0x1, RZ ;  /* 0xffffffff030e7810 */ /* 0x000fe40007ffe0ff */
[----:B------:R-:W-:-:S02]  /*1e90*/  IADD3 R15, PT, PT, R13, -0x1, RZ ;  /* 0xffffffff0d0f7810 */ /* 0x000fc40007ffe0ff */
[----:B------:R-:W-:-:S04]  /*1ea0*/  ISETP.GT.U32.AND P0, PT, R14, 0xfd, PT ;  /* 0x000000fd0e00780c */ /* 0x000fc80003f04070 */
[----:B------:R-:W-:-:S13]  /*1eb0*/  ISETP.GT.U32.OR P0, PT, R15, 0xfd, P0 ;  /* 0x000000fd0f00780c */ /* 0x000fda0000704470 */
[----:B------:R-:W-:Y:S01]  /*1ec0*/  @!P0 MOV R11, RZ ;  /* 0x000000ff000b8202 */ /* 0x000fe20000000f00 */
[----:B------:R-:W-:Y:S06]  /*1ed0*/  @!P0 BRA `(.L_x_45) ;  /* 0x00000000005c8947 */ /* 0x000fec0003800000 */
[----:B------:R-:W-:Y:S02]  /*1ee0*/  FSETP.GTU.FTZ.AND P0, PT, |R4|, +INF , PT ;  /* 0x7f8000000400780b */ /* 0x000fe40003f1c200 */
[----:B------:R-:W-:-:S04]  /*1ef0*/  FSETP.GTU.FTZ.AND P1, PT, |R0|, +INF , PT ;  /* 0x7f8000000000780b */ /* 0x000fc80003f3c200 */
[----:B------:R-:W-:-:S13]  /*1f00*/  PLOP3.LUT P0, PT, P0, P1, PT, 0xf8, 0x8f ;  /* 0x00000000008f781c */ /* 0x000fda0000703f70 */
[----:B------:R-:W-:Y:S05]  /*1f10*/  @P0 BRA `(.L_x_46) ;  /* 0x00000004004c0947 */ /* 0x000fea0003800000 */
[----:B------:R-:W-:-:S13]  /*1f20*/  LOP3.LUT P0, RZ, R0, 0x7fffffff, R4, 0xc8, !PT ;  /* 0x7fffffff00ff7812 */ /* 0x000fda000780c804 */
[----:B------:R-:W-:Y:S05]  /*1f30*/  @!P0 BRA `(.L_x_47) ;  /* 0x00000004003c8947 */ /* 0x000fea0003800000 */
[----:B------:R-:W-:Y:S02]  /*1f40*/  FSETP.NEU.FTZ.AND P3, PT, |R4|, +INF , PT ;  /* 0x7f8000000400780b */ /* 0x000fe40003f7d200 */
[----:B------:R-:W-:Y:S02]  /*1f50*/  FSETP.NEU.FTZ.AND P1, PT, |R0|, +INF , PT ;  /* 0x7f8000000000780b */ /* 0x000fe40003f3d200 */
[----:B------:R-:W-:-:S11]  /*1f60*/  FSETP.NEU.FTZ.AND P0, PT, |R4|, +INF , PT ;  /* 0x7f8000000400780b */ /* 0x000fd60003f1d200 */
[----:B------:R-:W-:Y:S05]  /*1f70*/  @!P1 BRA !P3, `(.L_x_47) ;  /* 0x00000004002c9947 */ /* 0x000fea0005800000 */
[----:B------:R-:W-:-:S04]  /*1f80*/  LOP3.LUT P3, RZ, R4, 0x7fffffff, RZ, 0xc0, !PT ;  /* 0x7fffffff04ff7812 */ /* 0x000fc8000786c0ff */
[----:B------:R-:W-:-:S13]  /*1f90*/  PLOP3.LUT P1, PT, P1, P3, PT, 0x2f, 0xf2 ;  /* 0x0000000000f2781c */ /* 0x000fda0000f26577 */
[----:B------:R-:W-:Y:S05]  /*1fa0*/  @P1 BRA `(.L_x_48) ;  /* 0x0000000400181947 */ /* 0x000fea0003800000 */
[----:B------:R-:W-:-:S04]  /*1fb0*/  LOP3.LUT P1, RZ, R0, 0x7fffffff, RZ, 0xc0, !PT ;  /* 0x7fffffff00ff7812 */ /* 0x000fc8000782c0ff */
[----:B------:R-:W-:-:S13]  /*1fc0*/  PLOP3.LUT P0, PT, P0, P1, PT, 0x2f, 0xf2 ;  /* 0x0000000000f2781c */ /* 0x000fda0000702577 */
[----:B------:R-:W-:Y:S05]  /*1fd0*/  @P0 BRA `(.L_x_49) ;  /* 0x0000000400000947 */ /* 0x000fea0003800000 */
[----:B------:R-:W-:Y:S02]  /*1fe0*/  ISETP.GE.AND P0, PT, R15, RZ, PT ;  /* 0x000000ff0f00720c */ /* 0x000fe40003f06270 */
[----:B------:R-:W-:-:S11]  /*1ff0*/  ISETP.GE.AND P1, PT, R14, RZ, PT ;  /* 0x000000ff0e00720c */ /* 0x000fd60003f26270 */
[----:B------:R-:W-:Y:S01]  /*2000*/  @P0 MOV R11, RZ ;  /* 0x000000ff000b0202 */ /* 0x000fe20000000f00 */
[----:B------:R-:W-:Y:S01]  /*2010*/  @!P0 FFMA R4, R4, 1.84467440737095516160e+19, RZ ;  /* 0x5f80000004048823 */ /* 0x000fe200000000ff */
[----:B------:R-:W-:Y:S01]  /*2020*/  @!P0 MOV R11, 0xffffffc0 ;  /* 0xffffffc0000b8802 */ /* 0x000fe20000000f00 */
[----:B------:R-:W-:-:S03]  /*2030*/  @!P1 FFMA R0, R0, 1.84467440737095516160e+19, RZ ;  /* 0x5f80000000009823 */ /* 0x000fc600000000ff */
[----:B------:R-:W-:-:S07]  /*2040*/  @!P1 IADD3 R11, PT, PT, R11, 0x40, RZ ;  /* 0x000000400b0b9810 */ /* 0x000fce0007ffe0ff */
.L_x_45:
[----:B------:R-:W-:Y:S01]  /*2050*/  LEA R15, R3, 0xc0800000, 0x17 ;  /* 0xc0800000030f7811 */ /* 0x000fe200078eb8ff */
[----:B------:R-:W-:Y:S01]  /*2060*/  BSSY.RECONVERGENT B1, `(.L_x_50) ;  /* 0x0000036000017945 */ /* 0x000fe20003800200 */
[----:B------:R-:W-:Y:S02]  /*2070*/  IADD3 R13, PT, PT, R13, -0x7f, RZ ;  /* 0xffffff810d0d7810 */ /* 0x000fe40007ffe0ff */
[----:B------:R-:W-:-:S03]  /*2080*/  IADD3 R18, PT, PT, -R15, R0, RZ ;  /* 0x000000000f127210 */ /* 0x000fc60007ffe1ff */
[----:B------:R-:W-:Y:S01]  /*2090*/  IMAD R0, R13, -0x800000, R4 ;  /* 0xff8000000d007824 */ /* 0x000fe200078e0204 */
[----:B------:R-:W0:Y:S01]  /*20a0*/  MUFU.RCP R14, R18 ;  /* 0x00000012000e7308 */ /* 0x000e220000001000 */
[----:B------:R-:W-:-:S04]  /*20b0*/  FADD.FTZ R15, -R18, -RZ ;  /* 0x800000ff120f7221 */ /* 0x000fc80000010100 */
[----:B0-----:R-:W-:-:S04]  /*20c0*/  FFMA R19, R14, R15, 1 ;  /* 0x3f8000000e137423 */ /* 0x001fc8000000000f */
[----:B------:R-:W-:-:S04]  /*20d0*/  FFMA R19, R14, R19, R14 ;  /* 0x000000130e137223 */ /* 0x000fc8000000000e */
[----:B------:R-:W-:-:S04]  /*20e0*/  FFMA R4, R0, R19, RZ ;  /* 0x0000001300047223 */ /* 0x000fc800000000ff */
[----:B------:R-:W-:-:S04]  /*20f0*/  FFMA R14, R15, R4, R0 ;  /* 0x000000040f0e7223 */ /* 0x000fc80000000000 */
[----:B------:R-:W-:Y:S01]  /*2100*/  FFMA R14, R19, R14, R4 ;  /* 0x0000000e130e7223 */ /* 0x000fe20000000004 */
[----:B------:R-:W-:-:S03]  /*2110*/  IADD3 R4, PT, PT, R13, 0x7f, -R3 ;  /* 0x0000007f0d047810 */ /* 0x000fc60007ffe803 */
[----:B------:R-:W-:Y:S01]  /*2120*/  FFMA R15, R15, R14, R0 ;  /* 0x0000000e0f0f7223 */ /* 0x000fe20000000000 */
[----:B------:R-:W-:-:S03]  /*2130*/  IADD3 R11, PT, PT, R4, R11, RZ ;  /* 0x0000000b040b7210 */ /* 0x000fc60007ffe0ff */
[----:B------:R-:W-:-:S05]  /*2140*/  FFMA R0, R19, R15, R14 ;  /* 0x0000000f13007223 */ /* 0x000fca000000000e */
[----:B------:R-:W-:-:S04]  /*2150*/  SHF.R.U32.HI R3, RZ, 0x17, R0 ;  /* 0x00000017ff037819 */ /* 0x000fc80000011600 */
[----:B------:R-:W-:-:S04]  /*2160*/  LOP3.LUT R4, R3, 0xff, RZ, 0xc0, !PT ;  /* 0x000000ff03047812 */ /* 0x000fc800078ec0ff */
[----:B------:R-:W-:-:S04]  /*2170*/  IADD3 R3, PT, PT, R4, R11, RZ ;  /* 0x0000000b04037210 */ /* 0x000fc80007ffe0ff */
[----:B------:R-:W-:-:S04]  /*2180*/  IADD3 R4, PT, PT, R3, -0x1, RZ ;  /* 0xffffffff03047810 */ /* 0x000fc80007ffe0ff */
[----:B------:R-:W-:-:S13]  /*2190*/  ISETP.GE.U32.AND P0, PT, R4, 0xfe, PT ;  /* 0x000000fe0400780c */ /* 0x000fda0003f06070 */
[----:B------:R-:W-:Y:S05]  /*21a0*/  @!P0 BRA `(.L_x_51) ;  /* 0x0000000000808947 */ /* 0x000fea0003800000 */
[----:B------:R-:W-:-:S13]  /*21b0*/  ISETP.GT.AND P0, PT, R3, 0xfe, PT ;  /* 0x000000fe0300780c */ /* 0x000fda0003f04270 */
[----:B------:R-:W-:Y:S05]  /*21c0*/  @P0 BRA `(.L_x_52) ;  /* 0x00000000006c0947 */ /* 0x000fea0003800000 */
[----:B------:R-:W-:-:S13]  /*21d0*/  ISETP.GE.AND P0, PT, R3, 0x1, PT ;  /* 0x000000010300780c */ /* 0x000fda0003f06270 */
[----:B------:R-:W-:Y:S05]  /*21e0*/  @P0 BRA `(.L_x_53) ;  /* 0x0000000000740947 */ /* 0x000fea0003800000 */
[----:B------:R-:W-:Y:S02]  /*21f0*/  ISETP.GE.AND P0, PT, R3, -0x18, PT ;  /* 0xffffffe80300780c */ /* 0x000fe40003f06270 */
[----:B------:R-:W-:-:S11]  /*2200*/  LOP3.LUT R0, R0, 0x80000000, RZ, 0xc0, !PT ;  /* 0x8000000000007812 */ /* 0x000fd600078ec0ff */
[----:B------:R-:W-:Y:S05]  /*2210*/  @!P0 BRA `(.L_x_53) ;  /* 0x0000000000688947 */ /* 0x000fea0003800000 */
[-CC-:B------:R-:W-:Y:S01]  /*2220*/  FFMA.RZ R4, R19, R15.reuse, R14.reuse ;  /* 0x0000000f13047223 */ /* 0x180fe2000000c00e */
[----:B------:R-:W-:Y:S01]  /*2230*/  IADD3 R13, PT, PT, R3, 0x20, RZ ;  /* 0x00000020030d7810 */ /* 0x000fe20007ffe0ff */
[CCC-:B------:R-:W-:Y:S01]  /*2240*/  FFMA.RP R11, R19.reuse, R15.reuse, R14.reuse ;  /* 0x0000000f130b7223 */ /* 0x1c0fe2000000800e */
[----:B------:R-:W-:Y:S01]  /*2250*/  FFMA.RM R14, R19, R15, R14 ;  /* 0x0000000f130e7223 */ /* 0x000fe2000000400e */
[C---:B------:R-:W-:Y:S02]  /*2260*/  ISETP.NE.AND P3, PT, R3.reuse, RZ, PT ;  /* 0x000000ff0300720c */ /* 0x040fe40003f65270 */
[----:B------:R-:W-:Y:S02]  /*2270*/  LOP3.LUT R4, R4, 0x7fffff, RZ, 0xc0, !PT ;  /* 0x007fffff04047812 */ /* 0x000fe400078ec0ff */
[----:B------:R-:W-:Y:S02]  /*2280*/  ISETP.NE.AND P1, PT, R3, RZ, PT ;  /* 0x000000ff0300720c */ /* 0x000fe40003f25270 */
[----:B------:R-:W-:-:S02]  /*2290*/  LOP3.LUT R4, R4, 0x800000, RZ, 0xfc, !PT ;  /* 0x0080000004047812 */ /* 0x000fc400078efcff */
[----:B------:R-:W-:Y:S02]  /*22a0*/  IADD3 R3, PT, PT, -R3, RZ, RZ ;  /* 0x000000ff03037210 */ /* 0x000fe40007ffe1ff */
[----:B------:R-:W-:Y:S02]  /*22b0*/  SHF.L.U32 R13, R4, R13, RZ ;  /* 0x0000000d040d7219 */ /* 0x000fe400000006ff */
[----:B------:R-:W-:Y:S02]  /*22c0*/  FSETP.NEU.FTZ.AND P0, PT, R11, R14, PT ;  /* 0x0000000e0b00720b */ /* 0x000fe40003f1d000 */
[----:B------:R-:W-:Y:S02]  /*22d0*/  SEL R3, R3, RZ, P3 ;  /* 0x000000ff03037207 */ /* 0x000fe40001800000 */
[----:B------:R-:W-:Y:S02]  /*22e0*/  ISETP.NE.AND P1, PT, R13, RZ, P1 ;  /* 0x000000ff0d00720c */ /* 0x000fe40000f25270 */
[----:B------:R-:W-:-:S02]  /*22f0*/  SHF.R.U32.HI R14, RZ, R3, R4 ;  /* 0x00000003ff0e7219 */ /* 0x000fc40000011604 */
[----:B------:R-:W-:Y:S02]  /*2300*/  PLOP3.LUT P0, PT, P0, P1, PT, 0xf8, 0x8f ;  /* 0x00000000008f781c */ /* 0x000fe40000703f70 */
[----:B------:R-:W-:Y:S02]  /*2310*/  SHF.R.U32.HI R4, RZ, 0x1, R14 ;  /* 0x00000001ff047819 */ /* 0x000fe4000001160e */
[----:B------:R-:W-:-:S04]  /*2320*/  SEL R3, RZ, 0x1, !P0 ;  /* 0x00000001ff037807 */ /* 0x000fc80004000000 */
[----:B------:R-:W-:-:S04]  /*2330*/  LOP3.LUT R3, R3, 0x1, R4, 0xf8, !PT ;  /* 0x0000000103037812 */ /* 0x000fc800078ef804 */
[----:B------:R-:W-:-:S04]  /*2340*/  LOP3.LUT R3, R3, R14, RZ, 0xc0, !PT ;  /* 0x0000000e03037212 */ /* 0x000fc800078ec0ff */
[----:B------:R-:W-:-:S04]  /*2350*/  IADD3 R3, PT, PT, R4, R3, RZ ;  /* 0x0000000304037210 */ /* 0x000fc80007ffe0ff */
[----:B------:R-:W-:Y:S01]  /*2360*/  LOP3.LUT R0, R3, R0, RZ, 0xfc, !PT ;  /* 0x0000000003007212 */ /* 0x000fe200078efcff */
[----:B------:R-:W-:Y:S06]  /*2370*/  BRA `(.L_x_53) ;  /* 0x0000000000107947 */ /* 0x000fec0003800000 */
.L_x_52:
[----:B------:R-:W-:-:S04]  /*2380*/  LOP3.LUT R0, R0, 0x80000000, RZ, 0xc0, !PT ;  /* 0x8000000000007812 */ /* 0x000fc800078ec0ff */
[----:B------:R-:W-:Y:S01]  /*2390*/  LOP3.LUT R0, R0, 0x7f800000, RZ, 0xfc, !PT ;  /* 0x7f80000000007812 */ /* 0x000fe200078efcff */
[----:B------:R-:W-:Y:S06]  /*23a0*/  BRA `(.L_x_53) ;  /* 0x0000000000047947 */ /* 0x000fec0003800000 */
.L_x_51:
[----:B------:R-:W-:-:S07]  /*23b0*/  LEA R0, R11, R0, 0x17 ;  /* 0x000000000b007211 */ /* 0x000fce00078eb8ff */
.L_x_53:
[----:B------:R-:W-:Y:S05]  /*23c0*/  BSYNC.RECONVERGENT B1 ;  /* 0x0000000000017941 */ /* 0x000fea0003800200 */
.L_x_50:
[----:B------:R-:W-:Y:S05]  /*23d0*/  BRA `(.L_x_54) ;  /* 0x0000000000207947 */ /* 0x000fea0003800000 */
.L_x_49:
[----:B------:R-:W-:-:S04]  /*23e0*/  LOP3.LUT R0, R0, 0x80000000, R4, 0x48, !PT ;  /* 0x8000000000007812 */ /* 0x000fc800078e4804 */
[----:B------:R-:W-:Y:S01]  /*23f0*/  LOP3.LUT R0, R0, 0x7f800000, RZ, 0xfc, !PT ;  /* 0x7f80000000007812 */ /* 0x000fe200078efcff */
[----:B------:R-:W-:Y:S06]  /*2400*/  BRA `(.L_x_54) ;  /* 0x0000000000147947 */ /* 0x000fec0003800000 */
.L_x_48:
[----:B------:R-:W-:Y:S01]  /*2410*/  LOP3.LUT R0, R0, 0x80000000, R4, 0x48, !PT ;  /* 0x8000000000007812 */ /* 0x000fe200078e4804 */
[----:B------:R-:W-:Y:S06]  /*2420*/  BRA `(.L_x_54) ;  /* 0x00000000000c7947 */ /* 0x000fec0003800000 */
.L_x_47:
[----:B------:R-:W0:Y:S01]  /*2430*/  MUFU.RSQ R0, -QNAN ;  /* 0xffc0000000007908 */ /* 0x000e220000001400 */
[----:B------:R-:W-:Y:S05]  /*2440*/  BRA `(.L_x_54) ;  /* 0x0000000000047947 */ /* 0x000fea0003800000 */
.L_x_46:
[----:B------:R-:W-:-:S07]  /*2450*/  FADD.FTZ R0, R4, R0 ;  /* 0x0000000004007221 */ /* 0x000fce0000010000 */
.L_x_54:
[----:B------:R-:W-:Y:S05]  /*2460*/  BSYNC.RECONVERGENT B0 ;  /* 0x0000000000007941 */ /* 0x000fea0003800200 */
.L_x_44:
[----:B------:R-:W-:Y:S01]  /*2470*/  HFMA2 R13, -RZ, RZ, 0, 0 ;  /* 0x00000000ff0d7431 */ /* 0x000fe200000001ff */
[----:B0-----:R-:W-:-:S03]  /*2480*/  MOV R11, R0 ;  /* 0x00000000000b7202 */ /* 0x001fc60000000f00 */
[----:B------:R-:W-:Y:S05]  /*2490*/  RET.REL.NODEC R12 `(_Z5swishPfS_ii) ;  /* 0xffffffd80cd87950 */ /* 0x000fea0003c3ffff */
.L_x_55:
[----:B------:R-:W-:-:S00]  /*24a0*/  BRA `(.L_x_55) ;  /* 0xfffffffc00fc7947 */ /* 0x000fc0000383ffff */
[----:B------:R-:W-:-:S00]  /*24b0*/  NOP ;  /* 0x0000000000007918 */ /* 0x000fc00000000000 */
        /* <DEDUP_REMOVED lines=12> */
.L_x_56:


//--------------------- .nv.shared.reserved.0     --------------------------
	.section	.nv.shared.reserved.0,"aw",@nobits
	.weak		__nv_reservedSMEM_offset_0_alias
	.size		__nv_reservedSMEM_offset_0_alias, 0, 64
	.other		__nv_reservedSMEM_offset_0_alias,@"STO_CUDA_RESERVED_SHARED STV_DEFAULT"
__nv_reservedSMEM_offset_0_alias:
	.zero		0
	.zero		64


//--------------------- .nv.constant0._Z5swishPfS_ii --------------------------
	.section	.nv.constant0._Z5swishPfS_ii,"a",@progbits
	.sectionflags	@""
	.align	4
.nv.constant0._Z5swishPfS_ii:
	.zero		920


//--------------------- SYMBOLS --------------------------

	.type		.nv.reservedSmem.offset0,@object
	.size		.nv.reservedSmem.offset0,0x4
